//
// Generated by NVIDIA NVVM Compiler
//
// Compiler Build ID: CL-36424714
// Cuda compilation tools, release 13.0, V13.0.88
// Based on NVVM 20.0.0
//

.version 9.0
.target sm_100
.address_size 64

	// .globl	compute_distance_matrix_kernel

.visible .entry compute_distance_matrix_kernel(
	.param .u64 .ptr .align 1 compute_distance_matrix_kernel_param_0,
	.param .u64 .ptr .align 1 compute_distance_matrix_kernel_param_1,
	.param .u32 compute_distance_matrix_kernel_param_2,
	.param .u64 .ptr .align 1 compute_distance_matrix_kernel_param_3,
	.param .f32 compute_distance_matrix_kernel_param_4
)
{
	.reg .pred 	%p<5>;
	.reg .b32 	%r<24>;
	.reg .b32 	%f<16>;
	.reg .b64 	%rd<21>;

	ld.param.u64 	%rd2, [compute_distance_matrix_kernel_param_0];
	ld.param.u64 	%rd3, [compute_distance_matrix_kernel_param_1];
	ld.param.u32 	%r6, [compute_distance_matrix_kernel_param_2];
	ld.param.u64 	%rd4, [compute_distance_matrix_kernel_param_3];
	ld.param.f32 	%f1, [compute_distance_matrix_kernel_param_4];
	cvta.to.global.u64 	%rd1, %rd4;
	mov.u32 	%r7, %ctaid.x;
	mov.u32 	%r8, %ntid.x;
	mov.u32 	%r9, %tid.x;
	mad.lo.s32 	%r1, %r7, %r8, %r9;
	mov.u32 	%r10, %ctaid.y;
	mov.u32 	%r11, %ntid.y;
	mov.u32 	%r12, %tid.y;
	mad.lo.s32 	%r13, %r10, %r11, %r12;
	max.s32 	%r14, %r1, %r13;
	setp.ge.s32 	%p1, %r14, %r6;
	@%p1 bra 	$L__BB0_6;
	setp.ne.s32 	%p2, %r1, %r13;
	@%p2 bra 	$L__BB0_3;
	mad.lo.s32 	%r22, %r6, %r1, %r1;
	mul.wide.u32 	%rd19, %r22, 4;
	add.s64 	%rd20, %rd1, %rd19;
	mov.b32 	%r23, 0;
	st.global.u32 	[%rd20], %r23;
	bra.uni 	$L__BB0_6;
$L__BB0_3:
	cvta.to.global.u64 	%rd5, %rd3;
	mul.wide.s32 	%rd6, %r1, 4;
	add.s64 	%rd7, %rd5, %rd6;
	ld.global.nc.u32 	%r3, [%rd7];
	mul.wide.u32 	%rd8, %r13, 4;
	add.s64 	%rd9, %rd5, %rd8;
	ld.global.nc.u32 	%r15, [%rd9];
	or.b32  	%r16, %r3, %r15;
	setp.gt.s32 	%p3, %r16, -1;
	@%p3 bra 	$L__BB0_5;
	mad.lo.s32 	%r20, %r6, %r1, %r13;
	mul.wide.s32 	%rd17, %r20, 4;
	add.s64 	%rd18, %rd1, %rd17;
	mov.b32 	%r21, 1148829696;
	st.global.u32 	[%rd18], %r21;
	bra.uni 	$L__BB0_6;
$L__BB0_5:
	cvta.to.global.u64 	%rd10, %rd2;
	mul.lo.s32 	%r17, %r3, 3;
	mul.wide.u32 	%rd11, %r17, 4;
	add.s64 	%rd12, %rd10, %rd11;
	ld.global.nc.f32 	%f2, [%rd12];
	ld.global.nc.f32 	%f3, [%rd12+4];
	ld.global.nc.f32 	%f4, [%rd12+8];
	mul.lo.s32 	%r18, %r15, 3;
	mul.wide.u32 	%rd13, %r18, 4;
	add.s64 	%rd14, %rd10, %rd13;
	ld.global.nc.f32 	%f5, [%rd14];
	ld.global.nc.f32 	%f6, [%rd14+4];
	ld.global.nc.f32 	%f7, [%rd14+8];
	sub.f32 	%f8, %f5, %f2;
	sub.f32 	%f9, %f6, %f3;
	sub.f32 	%f10, %f7, %f4;
	mul.f32 	%f11, %f9, %f9;
	fma.rn.f32 	%f12, %f8, %f8, %f11;
	fma.rn.f32 	%f13, %f10, %f10, %f12;
	sqrt.rn.f32 	%f14, %f13;
	setp.lt.f32 	%p4, %f14, %f1;
	selp.f32 	%f15, %f14, 0f4479C000, %p4;
	mad.lo.s32 	%r19, %r6, %r1, %r13;
	mul.wide.s32 	%rd15, %r19, 4;
	add.s64 	%rd16, %rd1, %rd15;
	st.global.f32 	[%rd16], %f15;
$L__BB0_6:
	ret;

}
	// .globl	compute_distance_matrix_upper_triangle
.visible .entry compute_distance_matrix_upper_triangle(
	.param .u64 .ptr .align 1 compute_distance_matrix_upper_triangle_param_0,
	.param .u64 .ptr .align 1 compute_distance_matrix_upper_triangle_param_1,
	.param .u32 compute_distance_matrix_upper_triangle_param_2,
	.param .u64 .ptr .align 1 compute_distance_matrix_upper_triangle_param_3,
	.param .f32 compute_distance_matrix_upper_triangle_param_4
)
{
	.reg .pred 	%p<7>;
	.reg .b32 	%r<37>;
	.reg .b32 	%f<16>;
	.reg .b64 	%rd<21>;

	ld.param.u64 	%rd2, [compute_distance_matrix_upper_triangle_param_0];
	ld.param.u64 	%rd3, [compute_distance_matrix_upper_triangle_param_1];
	ld.param.u32 	%r5, [compute_distance_matrix_upper_triangle_param_2];
	ld.param.u64 	%rd4, [compute_distance_matrix_upper_triangle_param_3];
	ld.param.f32 	%f1, [compute_distance_matrix_upper_triangle_param_4];
	cvta.to.global.u64 	%rd1, %rd4;
	mov.u32 	%r6, %ctaid.x;
	mov.u32 	%r7, %ntid.x;
	mov.u32 	%r8, %tid.x;
	mad.lo.s32 	%r1, %r6, %r7, %r8;
	mov.u32 	%r9, %ctaid.y;
	mov.u32 	%r10, %ntid.y;
	mov.u32 	%r11, %tid.y;
	mad.lo.s32 	%r2, %r9, %r10, %r11;
	max.s32 	%r12, %r1, %r2;
	setp.ge.s32 	%p1, %r12, %r5;
	setp.gt.s32 	%p2, %r1, %r2;
	or.pred  	%p3, %p2, %p1;
	@%p3 bra 	$L__BB1_6;
	setp.ne.s32 	%p4, %r1, %r2;
	@%p4 bra 	$L__BB1_3;
	shl.b32 	%r30, %r5, 1;
	sub.s32 	%r31, %r30, %r1;
	mad.lo.s32 	%r32, %r1, %r31, %r1;
	shr.u32 	%r33, %r32, 31;
	add.s32 	%r34, %r32, %r33;
	shr.s32 	%r35, %r34, 1;
	mul.wide.s32 	%rd19, %r35, 4;
	add.s64 	%rd20, %rd1, %rd19;
	mov.b32 	%r36, 0;
	st.global.u32 	[%rd20], %r36;
	bra.uni 	$L__BB1_6;
$L__BB1_3:
	cvta.to.global.u64 	%rd5, %rd3;
	mul.wide.s32 	%rd6, %r1, 4;
	add.s64 	%rd7, %rd5, %rd6;
	ld.global.nc.u32 	%r3, [%rd7];
	mul.wide.u32 	%rd8, %r2, 4;
	add.s64 	%rd9, %rd5, %rd8;
	ld.global.nc.u32 	%r13, [%rd9];
	or.b32  	%r14, %r3, %r13;
	setp.gt.s32 	%p5, %r14, -1;
	@%p5 bra 	$L__BB1_5;
	mad.lo.s32 	%r23, %r1, %r1, %r1;
	shr.u32 	%r24, %r23, 31;
	add.s32 	%r25, %r23, %r24;
	shr.s32 	%r26, %r25, 1;
	mad.lo.s32 	%r27, %r5, %r1, %r2;
	sub.s32 	%r28, %r27, %r26;
	mul.wide.s32 	%rd17, %r28, 4;
	add.s64 	%rd18, %rd1, %rd17;
	mov.b32 	%r29, 1148829696;
	st.global.u32 	[%rd18], %r29;
	bra.uni 	$L__BB1_6;
$L__BB1_5:
	cvta.to.global.u64 	%rd10, %rd2;
	mul.lo.s32 	%r15, %r3, 3;
	mul.wide.u32 	%rd11, %r15, 4;
	add.s64 	%rd12, %rd10, %rd11;
	ld.global.nc.f32 	%f2, [%rd12];
	ld.global.nc.f32 	%f3, [%rd12+4];
	ld.global.nc.f32 	%f4, [%rd12+8];
	mul.lo.s32 	%r16, %r13, 3;
	mul.wide.u32 	%rd13, %r16, 4;
	add.s64 	%rd14, %rd10, %rd13;
	ld.global.nc.f32 	%f5, [%rd14];
	ld.global.nc.f32 	%f6, [%rd14+4];
	ld.global.nc.f32 	%f7, [%rd14+8];
	sub.f32 	%f8, %f5, %f2;
	sub.f32 	%f9, %f6, %f3;
	sub.f32 	%f10, %f7, %f4;
	mul.f32 	%f11, %f9, %f9;
	fma.rn.f32 	%f12, %f8, %f8, %f11;
	fma.rn.f32 	%f13, %f10, %f10, %f12;
	sqrt.rn.f32 	%f14, %f13;
	mad.lo.s32 	%r17, %r1, %r1, %r1;
	shr.u32 	%r18, %r17, 31;
	add.s32 	%r19, %r17, %r18;
	shr.s32 	%r20, %r19, 1;
	mad.lo.s32 	%r21, %r5, %r1, %r2;
	sub.s32 	%r22, %r21, %r20;
	setp.lt.f32 	%p6, %f14, %f1;
	selp.f32 	%f15, %f14, 0f4479C000, %p6;
	mul.wide.s32 	%rd15, %r22, 4;
	add.s64 	%rd16, %rd1, %rd15;
	st.global.f32 	[%rd16], %f15;
$L__BB1_6:
	ret;

}


// ===== COMPILED SASS (sm_100) =====

	.target	sm_100

	.elftype	@"ET_EXEC"


//--------------------- .note.nv.tkinfo           --------------------------
	.section	.note.nv.tkinfo,"",@"SHT_NOTE"
	.sectionflags	@"SHF_NOTE_NV_TKINFO"
	.tkinfo
        /*0018*/ 	.word	0x00000002
        /*0030*/ 	.string	""
        /*0030*/ 	.string	"ptxas"
        /*0030*/ 	.string	"Cuda compilation tools, release 13.0, V13.0.88"
        /*0030*/ 	.string	"Build cuda_13.0.r13.0/compiler.36424714_0"
        /*0030*/ 	.string	"-arch sm_100 -m 64 "



//--------------------- .note.nv.cuinfo           --------------------------
	.section	.note.nv.cuinfo,"",@"SHT_NOTE"
	.sectionflags	@"SHF_NOTE_NV_CUINFO"
        /*0018*/ 	.short	0x0002
        /*001a*/ 	.short	0x0064
        /*001c*/ 	.short	0x0082
	.zero		2


//--------------------- .nv.info                  --------------------------
	.section	.nv.info,"",@"SHT_CUDA_INFO"
	.align	4


	//----- nvinfo : EIATTR_REGCOUNT
	.align		4
        /*0000*/ 	.byte	0x04, 0x2f
        /*0002*/ 	.short	(.L_1 - .L_0)
	.align		4
.L_0:
        /*0004*/ 	.word	index@(compute_distance_matrix_kernel)
        /*0008*/ 	.word	0x00000012


	//----- nvinfo : EIATTR_FRAME_SIZE
	.align		4
.L_1:
        /*000c*/ 	.byte	0x04, 0x11
        /*000e*/ 	.short	(.L_3 - .L_2)
	.align		4
.L_2:
        /*0010*/ 	.word	index@($__internal_1_$__cuda_sm20_sqrt_rn_f32_slowpath)
        /*0014*/ 	.word	0x00000000


	//----- nvinfo : EIATTR_FRAME_SIZE
	.align		4
.L_3:
        /*0018*/ 	.byte	0x04, 0x11
        /*001a*/ 	.short	(.L_5 - .L_4)
	.align		4
.L_4:
        /*001c*/ 	.word	index@(compute_distance_matrix_kernel)
        /*0020*/ 	.word	0x00000000


	//----- nvinfo : EIATTR_REGCOUNT
	.align		4
.L_5:
        /*0024*/ 	.byte	0x04, 0x2f
        /*0026*/ 	.short	(.L_7 - .L_6)
	.align		4
.L_6:
        /*0028*/ 	.word	index@(compute_distance_matrix_upper_triangle)
        /*002c*/ 	.word	0x00000010


	//----- nvinfo : EIATTR_FRAME_SIZE
	.align		4
.L_7:
        /*0030*/ 	.byte	0x04, 0x11
        /*0032*/ 	.short	(.L_9 - .L_8)
	.align		4
.L_8:
        /*0034*/ 	.word	index@($__internal_0_$__cuda_sm20_sqrt_rn_f32_slowpath)
        /*0038*/ 	.word	0x00000000


	//----- nvinfo : EIATTR_FRAME_SIZE
	.align		4
.L_9:
        /*003c*/ 	.byte	0x04, 0x11
        /*003e*/ 	.short	(.L_11 - .L_10)
	.align		4
.L_10:
        /*0040*/ 	.word	index@(compute_distance_matrix_upper_triangle)
        /*0044*/ 	.word	0x00000000


	//----- nvinfo : EIATTR_MIN_STACK_SIZE
	.align		4
.L_11:
        /*0048*/ 	.byte	0x04, 0x12
        /*004a*/ 	.short	(.L_13 - .L_12)
	.align		4
.L_12:
        /*004c*/ 	.word	index@(compute_distance_matrix_upper_triangle)
        /*0050*/ 	.word	0x00000000


	//----- nvinfo : EIATTR_MIN_STACK_SIZE
	.align		4
.L_13:
        /*0054*/ 	.byte	0x04, 0x12
        /*0056*/ 	.short	(.L_15 - .L_14)
	.align		4
.L_14:
        /*0058*/ 	.word	index@(compute_distance_matrix_kernel)
        /*005c*/ 	.word	0x00000000
.L_15:


//--------------------- .nv.compat                --------------------------
	.section	.nv.compat,"",@"SHT_CUDA_COMPAT_INFO"
	.align	4
        /*0000*/ 	.byte	0x02, 0x09, 0x00, 0x00, 0x02, 0x02, 0x01, 0x00, 0x02, 0x05, 0x05, 0x00, 0x03, 0x07, 0x01, 0x01
        /*0010*/ 	.byte	0x02, 0x03, 0x00, 0x00, 0x02, 0x06, 0x01, 0x00, 0x04, 0x0b, 0x08, 0x00, 0x01, 0x00, 0x00, 0x00
        /*0020*/ 	.byte	0x00, 0x00, 0x00, 0x00


//--------------------- .nv.info.compute_distance_matrix_upper_triangle --------------------------
	.section	.nv.info.compute_distance_matrix_upper_triangle,"",@"SHT_CUDA_INFO"
	.sectionflags	@""
	.align	4


	//----- nvinfo : EIATTR_CUDA_API_VERSION
	.align		4
        /*0000*/ 	.byte	0x04, 0x37
        /*0002*/ 	.short	(.L_17 - .L_16)
.L_16:
        /*0004*/ 	.word	0x00000082


	//----- nvinfo : EIATTR_KPARAM_INFO
	.align		4
.L_17:
        /*0008*/ 	.byte	0x04, 0x17
        /*000a*/ 	.short	(.L_19 - .L_18)
.L_18:
        /*000c*/ 	.word	0x00000000
        /*0010*/ 	.short	0x0004
        /*0012*/ 	.short	0x0020
        /*0014*/ 	.byte	0x00, 0xf0, 0x11, 0x00


	//----- nvinfo : EIATTR_KPARAM_INFO
	.align		4
.L_19:
        /*0018*/ 	.byte	0x04, 0x17
        /*001a*/ 	.short	(.L_21 - .L_20)
.L_20:
        /*001c*/ 	.word	0x00000000
        /*0020*/ 	.short	0x0003
        /*0022*/ 	.short	0x0018
        /*0024*/ 	.byte	0x00, 0xf5, 0x21, 0x00


	//----- nvinfo : EIATTR_KPARAM_INFO
	.align		4
.L_21:
        /*0028*/ 	.byte	0x04, 0x17
        /*002a*/ 	.short	(.L_23 - .L_22)
.L_22:
        /*002c*/ 	.word	0x00000000
        /*0030*/ 	.short	0x0002
        /*0032*/ 	.short	0x0010
        /*0034*/ 	.byte	0x00, 0xf0, 0x11, 0x00


	//----- nvinfo : EIATTR_KPARAM_INFO
	.align		4
.L_23:
        /*0038*/ 	.byte	0x04, 0x17
        /*003a*/ 	.short	(.L_25 - .L_24)
.L_24:
        /*003c*/ 	.word	0x00000000
        /*0040*/ 	.short	0x0001
        /*0042*/ 	.short	0x0008
        /*0044*/ 	.byte	0x00, 0xf5, 0x21, 0x00


	//----- nvinfo : EIATTR_KPARAM_INFO
	.align		4
.L_25:
        /*0048*/ 	.byte	0x04, 0x17
        /*004a*/ 	.short	(.L_27 - .L_26)
.L_26:
        /*004c*/ 	.word	0x00000000
        /*0050*/ 	.short	0x0000
        /*0052*/ 	.short	0x0000
        /*0054*/ 	.byte	0x00, 0xf5, 0x21, 0x00


	//----- nvinfo : EIATTR_SPARSE_MMA_MASK
	.align		4
.L_27:
        /*0058*/ 	.byte	0x03, 0x50
        /*005a*/ 	.short	0x0000


	//----- nvinfo : EIATTR_MAXREG_COUNT
	.align		4
        /*005c*/ 	.byte	0x03, 0x1b
        /*005e*/ 	.short	0x00ff


	//----- nvinfo : EIATTR_MERCURY_ISA_VERSION
	.align		4
        /*0060*/ 	.byte	0x03, 0x5f
        /*0062*/ 	.short	0x0101


	//----- nvinfo : EIATTR_VRC_CTA_INIT_COUNT
	.align		4
        /*0064*/ 	.byte	0x02, 0x4a
	.zero		1
	.zero		1


	//----- nvinfo : EIATTR_EXIT_INSTR_OFFSETS
	.align		4
        /*0068*/ 	.byte	0x04, 0x1c
        /*006a*/ 	.short	(.L_29 - .L_28)


	//   ....[0]....
.L_28:
        /*006c*/ 	.word	0x000000d0


	//   ....[1]....
        /*0070*/ 	.word	0x00000170


	//   ....[2]....
        /*0074*/ 	.word	0x00000290


	//   ....[3]....
        /*0078*/ 	.word	0x00000540


	//----- nvinfo : EIATTR_CRS_STACK_SIZE
	.align		4
.L_29:
        /*007c*/ 	.byte	0x04, 0x1e
        /*007e*/ 	.short	(.L_31 - .L_30)
.L_30:
        /*0080*/ 	.word	0x00000000


	//----- nvinfo : EIATTR_CBANK_PARAM_SIZE
	.align		4
.L_31:
        /*0084*/ 	.byte	0x03, 0x19
        /*0086*/ 	.short	0x0024


	//----- nvinfo : EIATTR_PARAM_CBANK
	.align		4
        /*0088*/ 	.byte	0x04, 0x0a
        /*008a*/ 	.short	(.L_33 - .L_32)
	.align		4
.L_32:
        /*008c*/ 	.word	index@(.nv.constant0.compute_distance_matrix_upper_triangle)
        /*0090*/ 	.short	0x0380
        /*0092*/ 	.short	0x0024


	//----- nvinfo : EIATTR_SW_WAR
	.align		4
.L_33:
        /*0094*/ 	.byte	0x04, 0x36
        /*0096*/ 	.short	(.L_35 - .L_34)
.L_34:
        /*0098*/ 	.word	0x00000008
.L_35:


//--------------------- .nv.info.compute_distance_matrix_kernel --------------------------
	.section	.nv.info.compute_distance_matrix_kernel,"",@"SHT_CUDA_INFO"
	.sectionflags	@""
	.align	4


	//----- nvinfo : EIATTR_CUDA_API_VERSION
	.align		4
        /*0000*/ 	.byte	0x04, 0x37
        /*0002*/ 	.short	(.L_37 - .L_36)
.L_36:
        /*0004*/ 	.word	0x00000082


	//----- nvinfo : EIATTR_KPARAM_INFO
	.align		4
.L_37:
        /*0008*/ 	.byte	0x04, 0x17
        /*000a*/ 	.short	(.L_39 - .L_38)
.L_38:
        /*000c*/ 	.word	0x00000000
        /*0010*/ 	.short	0x0004
        /*0012*/ 	.short	0x0020
        /*0014*/ 	.byte	0x00, 0xf0, 0x11, 0x00


	//----- nvinfo : EIATTR_KPARAM_INFO
	.align		4
.L_39:
        /*0018*/ 	.byte	0x04, 0x17
        /*001a*/ 	.short	(.L_41 - .L_40)
.L_40:
        /*001c*/ 	.word	0x00000000
        /*0020*/ 	.short	0x0003
        /*0022*/ 	.short	0x0018
        /*0024*/ 	.byte	0x00, 0xf5, 0x21, 0x00


	//----- nvinfo : EIATTR_KPARAM_INFO
	.align		4
.L_41:
        /*0028*/ 	.byte	0x04, 0x17
        /*002a*/ 	.short	(.L_43 - .L_42)
.L_42:
        /*002c*/ 	.word	0x00000000
        /*0030*/ 	.short	0x0002
        /*0032*/ 	.short	0x0010
        /*0034*/ 	.byte	0x00, 0xf0, 0x11, 0x00


	//----- nvinfo : EIATTR_KPARAM_INFO
	.align		4
.L_43:
        /*0038*/ 	.byte	0x04, 0x17
        /*003a*/ 	.short	(.L_45 - .L_44)
.L_44:
        /*003c*/ 	.word	0x00000000
        /*0040*/ 	.short	0x0001
        /*0042*/ 	.short	0x0008
        /*0044*/ 	.byte	0x00, 0xf5, 0x21, 0x00


	//----- nvinfo : EIATTR_KPARAM_INFO
	.align		4
.L_45:
        /*0048*/ 	.byte	0x04, 0x17
        /*004a*/ 	.short	(.L_47 - .L_46)
.L_46:
        /*004c*/ 	.word	0x00000000
        /*0050*/ 	.short	0x0000
        /*0052*/ 	.short	0x0000
        /*0054*/ 	.byte	0x00, 0xf5, 0x21, 0x00


	//----- nvinfo : EIATTR_SPARSE_MMA_MASK
	.align		4
.L_47:
        /*0058*/ 	.byte	0x03, 0x50
        /*005a*/ 	.short	0x0000


	//----- nvinfo : EIATTR_MAXREG_COUNT
	.align		4
        /*005c*/ 	.byte	0x03, 0x1b
        /*005e*/ 	.short	0x00ff


	//----- nvinfo : EIATTR_MERCURY_ISA_VERSION
	.align		4
        /*0060*/ 	.byte	0x03, 0x5f
        /*0062*/ 	.short	0x0101


	//----- nvinfo : EIATTR_VRC_CTA_INIT_COUNT
	.align		4
        /*0064*/ 	.byte	0x02, 0x4a
	.zero		1
	.zero		1


	//----- nvinfo : EIATTR_EXIT_INSTR_OFFSETS
	.align		4
        /*0068*/ 	.byte	0x04, 0x1c
        /*006a*/ 	.short	(.L_49 - .L_48)


	//   ....[0]....
.L_48:
        /*006c*/ 	.word	0x000000c0


	//   ....[1]....
        /*0070*/ 	.word	0x00000130


	//   ....[2]....
        /*0074*/ 	.word	0x00000200


	//   ....[3]....
        /*0078*/ 	.word	0x00000470


	//----- nvinfo : EIATTR_CRS_STACK_SIZE
	.align		4
.L_49:
        /*007c*/ 	.byte	0x04, 0x1e
        /*007e*/ 	.short	(.L_51 - .L_50)
.L_50:
        /*0080*/ 	.word	0x00000000


	//----- nvinfo : EIATTR_CBANK_PARAM_SIZE
	.align		4
.L_51:
        /*0084*/ 	.byte	0x03, 0x19
        /*0086*/ 	.short	0x0024


	//----- nvinfo : EIATTR_PARAM_CBANK
	.align		4
        /*0088*/ 	.byte	0x04, 0x0a
        /*008a*/ 	.short	(.L_53 - .L_52)
	.align		4
.L_52:
        /*008c*/ 	.word	index@(.nv.constant0.compute_distance_matrix_kernel)
        /*0090*/ 	.short	0x0380
        /*0092*/ 	.short	0x0024


	//----- nvinfo : EIATTR_SW_WAR
	.align		4
.L_53:
        /*0094*/ 	.byte	0x04, 0x36
        /*0096*/ 	.short	(.L_55 - .L_54)
.L_54:
        /*0098*/ 	.word	0x00000008
.L_55:


//--------------------- .nv.callgraph             --------------------------
	.section	.nv.callgraph,"",@"SHT_CUDA_CALLGRAPH"
	.align	4
	.sectionentsize	8
	.align		4
        /*0000*/ 	.word	0x00000000
	.align		4
        /*0004*/ 	.word	0xffffffff
	.align		4
        /*0008*/ 	.word	0x00000000
	.align		4
        /*000c*/ 	.word	0xfffffffe
	.align		4
        /*0010*/ 	.word	0x00000000
	.align		4
        /*0014*/ 	.word	0xfffffffd
	.align		4
        /*0018*/ 	.word	0x00000000
	.align		4
        /*001c*/ 	.word	0xfffffffc


//--------------------- .text.compute_distance_matrix_upper_triangle --------------------------
	.section	.text.compute_distance_matrix_upper_triangle,"ax",@progbits
	.align	128
        .global         compute_distance_matrix_upper_triangle
        .type           compute_distance_matrix_upper_triangle,@function
        .size           compute_distance_matrix_upper_triangle,(.L_x_11 - compute_distance_matrix_upper_triangle)
        .other          compute_distance_matrix_upper_triangle,@"STO_CUDA_ENTRY STV_DEFAULT"
compute_distance_matrix_upper_triangle:
.text.compute_distance_matrix_upper_triangle:
[----:B------:R-:W-:Y:S01]  /*0000*/  LDC R1, c[0x0][0x37c] ;  /* 0x0000df00ff017b82 */ /* 0x000fe20000000800 */
[----:B------:R-:W0:Y:S07]  /*0010*/  S2R R3, SR_TID.X ;  /* 0x0000000000037919 */ /* 0x000e2e0000002100 */
[----:B------:R-:W0:Y:S01]  /*0020*/  S2UR UR4, SR_CTAID.X ;  /* 0x00000000000479c3 */ /* 0x000e220000002500 */
[----:B------:R-:W1:Y:S07]  /*0030*/  S2R R5, SR_TID.Y ;  /* 0x0000000000057919 */ /* 0x000e6e0000002200 */
[----:B------:R-:W0:Y:S08]  /*0040*/  LDC R2, c[0x0][0x360] ;  /* 0x0000d800ff027b82 */ /* 0x000e300000000800 */
[----:B------:R-:W1:Y:S08]  /*0050*/  S2UR UR5, SR_CTAID.Y ;  /* 0x00000000000579c3 */ /* 0x000e700000002600 */
[----:B------:R-:W1:Y:S08]  /*0060*/  LDC R0, c[0x0][0x364] ;  /* 0x0000d900ff007b82 */ /* 0x000e700000000800 */
[----:B------:R-:W2:Y:S01]  /*0070*/  LDC R11, c[0x0][0x390] ;  /* 0x0000e400ff0b7b82 */ /* 0x000ea20000000800 */
[----:B0-----:R-:W-:-:S02]  /*0080*/  IMAD R2, R2, UR4, R3 ;  /* 0x0000000402027c24 */ /* 0x001fc4000f8e0203 */
[----:B-1----:R-:W-:-:S05]  /*0090*/  IMAD R3, R0, UR5, R5 ;  /* 0x0000000500037c24 */ /* 0x002fca000f8e0205 */
[----:B------:R-:W-:-:S04]  /*00a0*/  VIMNMX R0, PT, PT, R2, R3, !PT ;  /* 0x0000000302007248 */ /* 0x000fc80007fe0100 */
[----:B--2---:R-:W-:-:S04]  /*00b0*/  ISETP.GE.AND P0, PT, R0, R11, PT ;  /* 0x0000000b0000720c */ /* 0x004fc80003f06270 */
[----:B------:R-:W-:-:S13]  /*00c0*/  ISETP.GT.OR P0, PT, R2, R3, P0 ;  /* 0x000000030200720c */ /* 0x000fda0000704670 */
[----:B------:R-:W-:Y:S05]  /*00d0*/  @P0 EXIT ;  /* 0x000000000000094d */ /* 0x000fea0003800000 */
[----:B------:R-:W-:Y:S01]  /*00e0*/  ISETP.NE.AND P0, PT, R2, R3, PT ;  /* 0x000000030200720c */ /* 0x000fe20003f05270 */
[----:B------:R-:W0:-:S12]  /*00f0*/  LDCU.64 UR4, c[0x0][0x358] ;  /* 0x00006b00ff0477ac */ /* 0x000e180008000a00 */
[----:B------:R-:W1:Y:S01]  /*0100*/  @!P0 LDC.64 R4, c[0x0][0x398] ;  /* 0x0000e600ff048b82 */ /* 0x000e620000000a00 */
[----:B------:R-:W-:-:S05]  /*0110*/  @!P0 LEA R7, R11, -R2, 0x1 ;  /* 0x800000020b078211 */ /* 0x000fca00078e08ff */
[----:B------:R-:W-:-:S05]  /*0120*/  @!P0 IMAD R7, R2, R7, R2 ;  /* 0x0000000702078224 */ /* 0x000fca00078e0202 */
[----:B------:R-:W-:-:S04]  /*0130*/  @!P0 LEA.HI R7, R7, R7, RZ, 0x1 ;  /* 0x0000000707078211 */ /* 0x000fc800078f08ff */
[----:B------:R-:W-:-:S05]  /*0140*/  @!P0 SHF.R.S32.HI R7, RZ, 0x1, R7 ;  /* 0x00000001ff078819 */ /* 0x000fca0000011407 */
[----:B-1----:R-:W-:-:S05]  /*0150*/  @!P0 IMAD.WIDE R4, R7, 0x4, R4 ;  /* 0x0000000407048825 */ /* 0x002fca00078e0204 */
[----:B0-----:R0:W-:Y:S01]  /*0160*/  @!P0 STG.E desc[UR4][R4.64], RZ ;  /* 0x000000ff04008986 */ /* 0x0011e2000c101904 */
[----:B------:R-:W-:Y:S05]  /*0170*/  @!P0 EXIT ;  /* 0x000000000000894d */ /* 0x000fea0003800000 */
[----:B------:R-:W0:Y:S02]  /*0180*/  LDC.64 R6, c[0x0][0x388] ;  /* 0x0000e200ff067b82 */ /* 0x000e240000000a00 */
[----:B0-----:R-:W-:-:S04]  /*0190*/  IMAD.WIDE R4, R2, 0x4, R6 ;  /* 0x0000000402047825 */ /* 0x001fc800078e0206 */
[----:B------:R-:W-:Y:S02]  /*01a0*/  IMAD.WIDE.U32 R6, R3, 0x4, R6 ;  /* 0x0000000403067825 */ /* 0x000fe400078e0006 */
[----:B------:R-:W2:Y:S04]  /*01b0*/  LDG.E.CONSTANT R4, desc[UR4][R4.64] ;  /* 0x0000000404047981 */ /* 0x000ea8000c1e9900 */
[----:B------:R-:W2:Y:S02]  /*01c0*/  LDG.E.CONSTANT R9, desc[UR4][R6.64] ;  /* 0x0000000406097981 */ /* 0x000ea4000c1e9900 */
[----:B--2---:R-:W-:-:S04]  /*01d0*/  LOP3.LUT R0, R4, R9, RZ, 0xfc, !PT ;  /* 0x0000000904007212 */ /* 0x004fc800078efcff */
[----:B------:R-:W-:-:S13]  /*01e0*/  ISETP.GT.AND P0, PT, R0, -0x1, PT ;  /* 0xffffffff0000780c */ /* 0x000fda0003f04270 */
[----:B------:R-:W-:Y:S05]  /*01f0*/  @P0 BRA `(.L_x_0) ;  /* 0x0000000000280947 */ /* 0x000fea0003800000 */
[----:B------:R-:W0:Y:S01]  /*0200*/  LDC.64 R4, c[0x0][0x398] ;  /* 0x0000e600ff047b82 */ /* 0x000e220000000a00 */
[C---:B------:R-:W-:Y:S02]  /*0210*/  IMAD R0, R2.reuse, R2, R2 ;  /* 0x0000000202007224 */ /* 0x040fe400078e0202 */
[----:B------:R-:W-:Y:S02]  /*0220*/  HFMA2 R7, -RZ, RZ, 4.47265625, -2 ;  /* 0x4479c000ff077431 */ /* 0x000fe400000001ff */
[----:B------:R-:W-:Y:S01]  /*0230*/  IMAD R3, R2, R11, R3 ;  /* 0x0000000b02037224 */ /* 0x000fe200078e0203 */
[----:B------:R-:W-:-:S04]  /*0240*/  LEA.HI R0, R0, R0, RZ, 0x1 ;  /* 0x0000000000007211 */ /* 0x000fc800078f08ff */
[----:B------:R-:W-:-:S04]  /*0250*/  SHF.R.S32.HI R0, RZ, 0x1, R0 ;  /* 0x00000001ff007819 */ /* 0x000fc80000011400 */
[----:B------:R-:W-:-:S05]  /*0260*/  IADD3 R3, PT, PT, -R0, R3, RZ ;  /* 0x0000000300037210 */ /* 0x000fca0007ffe1ff */
[----:B0-----:R-:W-:-:S05]  /*0270*/  IMAD.WIDE R2, R3, 0x4, R4 ;  /* 0x0000000403027825 */ /* 0x001fca00078e0204 */
[----:B------:R-:W-:Y:S01]  /*0280*/  STG.E desc[UR4][R2.64], R7 ;  /* 0x0000000702007986 */ /* 0x000fe2000c101904 */
[----:B------:R-:W-:Y:S05]  /*0290*/  EXIT ;  /* 0x000000000000794d */ /* 0x000fea0003800000 */
.L_x_0:
[----:B------:R-:W0:Y:S01]  /*02a0*/  LDC.64 R6, c[0x0][0x380] ;  /* 0x0000e000ff067b82 */ /* 0x000e220000000a00 */
[----:B------:R-:W-:Y:S01]  /*02b0*/  LEA R5, R4, R4, 0x1 ;  /* 0x0000000404057211 */ /* 0x000fe200078e08ff */
[----:B------:R-:W-:-:S04]  /*02c0*/  IMAD R9, R9, 0x3, RZ ;  /* 0x0000000309097824 */ /* 0x000fc800078e02ff */
[----:B0-----:R-:W-:-:S04]  /*02d0*/  IMAD.WIDE.U32 R4, R5, 0x4, R6 ;  /* 0x0000000405047825 */ /* 0x001fc800078e0006 */
[----:B------:R-:W-:Y:S01]  /*02e0*/  IMAD.WIDE.U32 R6, R9, 0x4, R6 ;  /* 0x0000000409067825 */ /* 0x000fe200078e0006 */
[----:B------:R-:W2:Y:S04]  /*02f0*/  LDG.E.CONSTANT R8, desc[UR4][R4.64+0x4] ;  /* 0x0000040404087981 */ /* 0x000ea8000c1e9900 */
[----:B------:R-:W2:Y:S04]  /*0300*/  LDG.E.CONSTANT R13, desc[UR4][R6.64+0x4] ;  /* 0x00000404060d7981 */ /* 0x000ea8000c1e9900 */
[----:B------:R-:W3:Y:S04]  /*0310*/  LDG.E.CONSTANT R0, desc[UR4][R4.64] ;  /* 0x0000000404007981 */ /* 0x000ee8000c1e9900 */
[----:B------:R-:W3:Y:S04]  /*0320*/  LDG.E.CONSTANT R11, desc[UR4][R6.64] ;  /* 0x00000004060b7981 */ /* 0x000ee8000c1e9900 */
[----:B------:R-:W4:Y:S04]  /*0330*/  LDG.E.CONSTANT R9, desc[UR4][R4.64+0x8] ;  /* 0x0000080404097981 */ /* 0x000f28000c1e9900 */
[----:B------:R-:W4:Y:S01]  /*0340*/  LDG.E.CONSTANT R10, desc[UR4][R6.64+0x8] ;  /* 0x00000804060a7981 */ /* 0x000f22000c1e9900 */
[----:B------:R-:W-:Y:S01]  /*0350*/  BSSY.RECONVERGENT B0, `(.L_x_1) ;  /* 0x0000012000007945 */ /* 0x000fe20003800200 */
[----:B--2---:R-:W-:Y:S01]  /*0360*/  FADD R8, -R8, R13 ;  /* 0x0000000d08087221 */ /* 0x004fe20000000100 */
[----:B---3--:R-:W-:-:S03]  /*0370*/  FADD R0, -R0, R11 ;  /* 0x0000000b00007221 */ /* 0x008fc60000000100 */
[----:B------:R-:W-:-:S04]  /*0380*/  FMUL R11, R8, R8 ;  /* 0x00000008080b7220 */ /* 0x000fc80000400000 */
[----:B------:R-:W-:Y:S01]  /*0390*/  FFMA R0, R0, R0, R11 ;  /* 0x0000000000007223 */ /* 0x000fe2000000000b */
[----:B----4-:R-:W-:-:S04]  /*03a0*/  FADD R9, -R9, R10 ;  /* 0x0000000a09097221 */ /* 0x010fc80000000100 */
[----:B------:R-:W-:-:S04]  /*03b0*/  FFMA R0, R9, R9, R0 ;  /* 0x0000000909007223 */ /* 0x000fc80000000000 */
[----:B------:R0:W1:Y:S01]  /*03c0*/  MUFU.RSQ R9, R0 ;  /* 0x0000000000097308 */ /* 0x0000620000001400 */
[----:B------:R-:W-:-:S04]  /*03d0*/  IADD3 R8, PT, PT, R0, -0xd000000, RZ ;  /* 0xf300000000087810 */ /* 0x000fc80007ffe0ff */
[----:B------:R-:W-:-:S13]  /*03e0*/  ISETP.GT.U32.AND P0, PT, R8, 0x727fffff, PT ;  /* 0x727fffff0800780c */ /* 0x000fda0003f04070 */
[----:B01----:R-:W-:Y:S05]  /*03f0*/  @!P0 BRA `(.L_x_2) ;  /* 0x00000000000c8947 */ /* 0x003fea0003800000 */
[----:B------:R-:W-:-:S07]  /*0400*/  MOV R9, 0x420 ;  /* 0x0000042000097802 */ /* 0x000fce0000000f00 */
[----:B------:R-:W-:Y:S05]  /*0410*/  CALL.REL.NOINC `($__internal_0_$__cuda_sm20_sqrt_rn_f32_slowpath) ;  /* 0x00000000004c7944 */ /* 0x000fea0003c00000 */
[----:B------:R-:W-:Y:S05]  /*0420*/  BRA `(.L_x_3) ;  /* 0x0000000000107947 */ /* 0x000fea0003800000 */
.L_x_2:
[----:B------:R-:W-:Y:S01]  /*0430*/  FMUL.FTZ R5, R0, R9 ;  /* 0x0000000900057220 */ /* 0x000fe20000410000 */
[----:B------:R-:W-:-:S03]  /*0440*/  FMUL.FTZ R9, R9, 0.5 ;  /* 0x3f00000009097820 */ /* 0x000fc60000410000 */
[----:B------:R-:W-:-:S04]  /*0450*/  FFMA R0, -R5, R5, R0 ;  /* 0x0000000505007223 */ /* 0x000fc80000000100 */
[----:B------:R-:W-:-:S07]  /*0460*/  FFMA R0, R0, R9, R5 ;  /* 0x0000000900007223 */ /* 0x000fce0000000005 */
.L_x_3:
[----:B------:R-:W-:Y:S05]  /*0470*/  BSYNC.RECONVERGENT B0 ;  /* 0x0000000000007941 */ /* 0x000fea0003800200 */
.L_x_1:
[----:B------:R-:W0:Y:S01]  /*0480*/  LDCU UR7, c[0x0][0x390] ;  /* 0x00007200ff0777ac */ /* 0x000e220008000800 */
[----:B------:R-:W1:Y:S01]  /*0490*/  LDC.64 R4, c[0x0][0x398] ;  /* 0x0000e600ff047b82 */ /* 0x000e620000000a00 */
[----:B------:R-:W-:Y:S01]  /*04a0*/  IMAD R6, R2, R2, R2 ;  /* 0x0000000202067224 */ /* 0x000fe200078e0202 */
[----:B------:R-:W2:Y:S04]  /*04b0*/  LDCU UR6, c[0x0][0x3a0] ;  /* 0x00007400ff0677ac */ /* 0x000ea80008000800 */
[----:B------:R-:W-:-:S04]  /*04c0*/  LEA.HI R6, R6, R6, RZ, 0x1 ;  /* 0x0000000606067211 */ /* 0x000fc800078f08ff */
[----:B------:R-:W-:Y:S01]  /*04d0*/  SHF.R.S32.HI R6, RZ, 0x1, R6 ;  /* 0x00000001ff067819 */ /* 0x000fe20000011406 */
[----:B0-----:R-:W-:Y:S01]  /*04e0*/  IMAD R3, R2, UR7, R3 ;  /* 0x0000000702037c24 */ /* 0x001fe2000f8e0203 */
[----:B--2---:R-:W-:-:S04]  /*04f0*/  FSETP.GEU.AND P0, PT, R0, UR6, PT ;  /* 0x0000000600007c0b */ /* 0x004fc8000bf0e000 */
[----:B------:R-:W-:Y:S02]  /*0500*/  IADD3 R7, PT, PT, -R6, R3, RZ ;  /* 0x0000000306077210 */ /* 0x000fe40007ffe1ff */
[----:B------:R-:W-:-:S03]  /*0510*/  FSEL R3, R0, 999, !P0 ;  /* 0x4479c00000037808 */ /* 0x000fc60004000000 */
[----:B-1----:R-:W-:-:S05]  /*0520*/  IMAD.WIDE R4, R7, 0x4, R4 ;  /* 0x0000000407047825 */ /* 0x002fca00078e0204 */
[----:B------:R-:W-:Y:S01]  /*0530*/  STG.E desc[UR4][R4.64], R3 ;  /* 0x0000000304007986 */ /* 0x000fe2000c101904 */
[----:B------:R-:W-:Y:S05]  /*0540*/  EXIT ;  /* 0x000000000000794d */ /* 0x000fea0003800000 */
        .weak           $__internal_0_$__cuda_sm20_sqrt_rn_f32_slowpath
        .type           $__internal_0_$__cuda_sm20_sqrt_rn_f32_slowpath,@function
        .size           $__internal_0_$__cuda_sm20_sqrt_rn_f32_slowpath,(.L_x_11 - $__internal_0_$__cuda_sm20_sqrt_rn_f32_slowpath)
$__internal_0_$__cuda_sm20_sqrt_rn_f32_slowpath:
[----:B------:R-:W-:-:S13]  /*0550*/  LOP3.LUT P0, RZ, R0, 0x7fffffff, RZ, 0xc0, !PT ;  /* 0x7fffffff00ff7812 */ /* 0x000fda000780c0ff */
[----:B------:R-:W-:Y:S01]  /*0560*/  @!P0 MOV R4, R0 ;  /* 0x0000000000048202 */ /* 0x000fe20000000f00 */
[----:B------:R-:W-:Y:S06]  /*0570*/  @!P0 BRA `(.L_x_4) ;  /* 0x0000000000408947 */ /* 0x000fec0003800000 */
[----:B------:R-:W-:-:S13]  /*0580*/  FSETP.GEU.FTZ.AND P0, PT, R0, RZ, PT ;  /* 0x000000ff0000720b */ /* 0x000fda0003f1e000 */
[----:B------:R-:W-:Y:S01]  /*0590*/  @!P0 MOV R4, 0x7fffffff ;  /* 0x7fffffff00048802 */ /* 0x000fe20000000f00 */
[----:B------:R-:W-:Y:S06]  /*05a0*/  @!P0 BRA `(.L_x_4) ;  /* 0x0000000000348947 */ /* 0x000fec0003800000 */
[----:B------:R-:W-:-:S13]  /*05b0*/  FSETP.GTU.FTZ.AND P0, PT, |R0|, +INF , PT ;  /* 0x7f8000000000780b */ /* 0x000fda0003f1c200 */
[----:B------:R-:W-:Y:S01]  /*05c0*/  @P0 FADD.FTZ R4, R0, 1 ;  /* 0x3f80000000040421 */ /* 0x000fe20000010000 */
[----:B------:R-:W-:Y:S06]  /*05d0*/  @P0 BRA `(.L_x_4) ;  /* 0x0000000000280947 */ /* 0x000fec0003800000 */
[----:B------:R-:W-:-:S13]  /*05e0*/  FSETP.NEU.FTZ.AND P0, PT, |R0|, +INF , PT ;  /* 0x7f8000000000780b */ /* 0x000fda0003f1d200 */
[----:B------:R-:W-:-:S04]  /*05f0*/  @P0 FFMA R5, R0, 1.84467440737095516160e+19, RZ ;  /* 0x5f80000000050823 */ /* 0x000fc800000000ff */
[----:B------:R-:W0:Y:S02]  /*0600*/  @P0 MUFU.RSQ R4, R5 ;  /* 0x0000000500040308 */ /* 0x000e240000001400 */
[----:B0-----:R-:W-:Y:S01]  /*0610*/  @P0 FMUL.FTZ R6, R5, R4 ;  /* 0x0000000405060220 */ /* 0x001fe20000410000 */
[----:B------:R-:W-:Y:S01]  /*0620*/  @P0 FMUL.FTZ R8, R4, 0.5 ;  /* 0x3f00000004080820 */ /* 0x000fe20000410000 */
[----:B------:R-:W-:Y:S02]  /*0630*/  @!P0 MOV R4, R0 ;  /* 0x0000000000048202 */ /* 0x000fe40000000f00 */
[----:B------:R-:W-:-:S04]  /*0640*/  @P0 FADD.FTZ R7, -R6, -RZ ;  /* 0x800000ff06070221 */ /* 0x000fc80000010100 */
[----:B------:R-:W-:-:S04]  /*0650*/  @P0 FFMA R7, R6, R7, R5 ;  /* 0x0000000706070223 */ /* 0x000fc80000000005 */
[----:B------:R-:W-:-:S04]  /*0660*/  @P0 FFMA R7, R7, R8, R6 ;  /* 0x0000000807070223 */ /* 0x000fc80000000006 */
[----:B------:R-:W-:-:S07]  /*0670*/  @P0 FMUL.FTZ R4, R7, 2.3283064365386962891e-10 ;  /* 0x2f80000007040820 */ /* 0x000fce0000410000 */
.L_x_4:
[----:B------:R-:W-:Y:S01]  /*0680*/  HFMA2 R5, -RZ, RZ, 0, 0 ;  /* 0x00000000ff057431 */ /* 0x000fe200000001ff */
[----:B------:R-:W-:Y:S02]  /*0690*/  MOV R0, R4 ;  /* 0x0000000400007202 */ /* 0x000fe40000000f00 */
[----:B------:R-:W-:-:S04]  /*06a0*/  MOV R4, R9 ;  /* 0x0000000900047202 */ /* 0x000fc80000000f00 */
[----:B------:R-:W-:Y:S05]  /*06b0*/  RET.REL.NODEC R4 `(compute_distance_matrix_upper_triangle) ;  /* 0xfffffff804507950 */ /* 0x000fea0003c3ffff */
.L_x_5:
[----:B------:R-:W-:-:S00]  /*06c0*/  BRA `(.L_x_5) ;  /* 0xfffffffc00fc7947 */ /* 0x000fc0000383ffff */
[----:B------:R-:W-:-:S00]  /*06d0*/  NOP ;  /* 0x0000000000007918 */ /* 0x000fc00000000000 */
        /* <DEDUP_REMOVED lines=10> */
.L_x_11:


//--------------------- .text.compute_distance_matrix_kernel --------------------------
	.section	.text.compute_distance_matrix_kernel,"ax",@progbits
	.align	128
        .global         compute_distance_matrix_kernel
        .type           compute_distance_matrix_kernel,@function
        .size           compute_distance_matrix_kernel,(.L_x_12 - compute_distance_matrix_kernel)
        .other          compute_distance_matrix_kernel,@"STO_CUDA_ENTRY STV_DEFAULT"
compute_distance_matrix_kernel:
.text.compute_distance_matrix_kernel:
[----:B------:R-:W-:Y:S01]  /*0000*/  LDC R1, c[0x0][0x37c] ;  /* 0x0000df00ff017b82 */ /* 0x000fe20000000800 */
[----:B------:R-:W0:Y:S07]  /*0010*/  S2R R0, SR_TID.X ;  /* 0x0000000000007919 */ /* 0x000e2e0000002100 */
[----:B------:R-:W0:Y:S01]  /*0020*/  LDC R3, c[0x0][0x360] ;  /* 0x0000d800ff037b82 */ /* 0x000e220000000800 */
[----:B------:R-:W1:Y:S01]  /*0030*/  LDCU UR6, c[0x0][0x390] ;  /* 0x00007200ff0677ac */ /* 0x000e620008000800 */
[----:B------:R-:W2:Y:S06]  /*0040*/  S2R R5, SR_TID.Y ;  /* 0x0000000000057919 */ /* 0x000eac0000002200 */
[----:B------:R-:W0:Y:S08]  /*0050*/  S2UR UR4, SR_CTAID.X ;  /* 0x00000000000479c3 */ /* 0x000e300000002500 */
[----:B------:R-:W2:Y:S08]  /*0060*/  S2UR UR5, SR_CTAID.Y ;  /* 0x00000000000579c3 */ /* 0x000eb00000002600 */
[----:B------:R-:W2:Y:S01]  /*0070*/  LDC R2, c[0x0][0x364] ;  /* 0x0000d900ff027b82 */ /* 0x000ea20000000800 */
[----:B0-----:R-:W-:-:S02]  /*0080*/  IMAD R3, R3, UR4, R0 ;  /* 0x0000000403037c24 */ /* 0x001fc4000f8e0200 */
[----:B--2---:R-:W-:-:S05]  /*0090*/  IMAD R2, R2, UR5, R5 ;  /* 0x0000000502027c24 */ /* 0x004fca000f8e0205 */
[----:B------:R-:W-:-:S04]  /*00a0*/  VIMNMX R0, PT, PT, R3, R2, !PT ;  /* 0x0000000203007248 */ /* 0x000fc80007fe0100 */
[----:B-1----:R-:W-:-:S13]  /*00b0*/  ISETP.GE.AND P0, PT, R0, UR6, PT ;  /* 0x0000000600007c0c */ /* 0x002fda000bf06270 */
[----:B------:R-:W-:Y:S05]  /*00c0*/  @P0 EXIT ;  /* 0x000000000000094d */ /* 0x000fea0003800000 */
[----:B------:R-:W-:Y:S01]  /*00d0*/  ISETP.NE.AND P0, PT, R3, R2, PT ;  /* 0x000000020300720c */ /* 0x000fe20003f05270 */
[----:B------:R-:W0:-:S12]  /*00e0*/  LDCU.64 UR4, c[0x0][0x358] ;  /* 0x00006b00ff0477ac */ /* 0x000e180008000a00 */
[----:B------:R-:W1:Y:S01]  /*00f0*/  @!P0 LDC.64 R4, c[0x0][0x398] ;  /* 0x0000e600ff048b82 */ /* 0x000e620000000a00 */
[----:B------:R-:W-:-:S04]  /*0100*/  @!P0 IMAD R7, R3, UR6, R3 ;  /* 0x0000000603078c24 */ /* 0x000fc8000f8e0203 */
[----:B-1----:R-:W-:-:S05]  /*0110*/  @!P0 IMAD.WIDE.U32 R4, R7, 0x4, R4 ;  /* 0x0000000407048825 */ /* 0x002fca00078e0004 */
        /* <DEDUP_REMOVED lines=9> */
[----:B------:R-:W0:Y:S01]  /*01b0*/  @!P0 LDC.64 R8, c[0x0][0x398] ;  /* 0x0000e600ff088b82 */ /* 0x000e220000000a00 */
[----:B------:R-:W-:Y:S01]  /*01c0*/  @!P0 IMAD R13, R3, UR6, R2 ;  /* 0x00000006030d8c24 */ /* 0x000fe2000f8e0202 */
[----:B------:R-:W-:-:S03]  /*01d0*/  @!P0 MOV R15, 0x4479c000 ;  /* 0x4479c000000f8802 */ /* 0x000fc60000000f00 */
[----:B0-----:R-:W-:-:S05]  /*01e0*/  @!P0 IMAD.WIDE R8, R13, 0x4, R8 ;  /* 0x000000040d088825 */ /* 0x001fca00078e0208 */
[----:B------:R0:W-:Y:S01]  /*01f0*/  @!P0 STG.E desc[UR4][R8.64], R15 ;  /* 0x0000000f08008986 */ /* 0x0001e2000c101904 */
[----:B------:R-:W-:Y:S05]  /*0200*/  @!P0 EXIT ;  /* 0x000000000000894d */ /* 0x000fea0003800000 */
[----:B------:R-:W1:Y:S01]  /*0210*/  LDC.64 R6, c[0x0][0x380] ;  /* 0x0000e000ff067b82 */ /* 0x000e620000000a00 */
[----:B------:R-:W-:Y:S02]  /*0220*/  LEA R5, R4, R4, 0x1 ;  /* 0x0000000404057211 */ /* 0x000fe400078e08ff */
[----:B------:R-:W-:-:S03]  /*0230*/  LEA R11, R11, R11, 0x1 ;  /* 0x0000000b0b0b7211 */ /* 0x000fc600078e08ff */
[----:B-1----:R-:W-:-:S04]  /*0240*/  IMAD.WIDE.U32 R4, R5, 0x4, R6 ;  /* 0x0000000405047825 */ /* 0x002fc800078e0006 */
[----:B------:R-:W-:Y:S01]  /*0250*/  IMAD.WIDE.U32 R6, R11, 0x4, R6 ;  /* 0x000000040b067825 */ /* 0x000fe200078e0006 */
[----:B0-----:R-:W2:Y:S04]  /*0260*/  LDG.E.CONSTANT R8, desc[UR4][R4.64+0x4] ;  /* 0x0000040404087981 */ /* 0x001ea8000c1e9900 */
        /* <DEDUP_REMOVED lines=17> */
[----:B------:R-:W-:Y:S05]  /*0380*/  CALL.REL.NOINC `($__internal_1_$__cuda_sm20_sqrt_rn_f32_slowpath) ;  /* 0x00000000003c7944 */ /* 0x000fea0003c00000 */
[----:B------:R-:W-:Y:S05]  /*0390*/  BRA `(.L_x_8) ;  /* 0x0000000000107947 */ /* 0x000fea0003800000 */
.L_x_7:
[----:B------:R-:W-:Y:S01]  /*03a0*/  FMUL.FTZ R5, R0, R9 ;  /* 0x0000000900057220 */ /* 0x000fe20000410000 */
[----:B------:R-:W-:-:S03]  /*03b0*/  FMUL.FTZ R9, R9, 0.5 ;  /* 0x3f00000009097820 */ /* 0x000fc60000410000 */
[----:B------:R-:W-:-:S04]  /*03c0*/  FFMA R0, -R5, R5, R0 ;  /* 0x0000000505007223 */ /* 0x000fc80000000100 */
[----:B------:R-:W-:-:S07]  /*03d0*/  FFMA R0, R0, R9, R5 ;  /* 0x0000000900007223 */ /* 0x000fce0000000005 */
.L_x_8:
[----:B------:R-:W-:Y:S05]  /*03e0*/  BSYNC.RECONVERGENT B0 ;  /* 0x0000000000007941 */ /* 0x000fea0003800200 */
.L_x_6:
[----:B------:R-:W0:Y:S01]  /*03f0*/  LDC.64 R4, c[0x0][0x398] ;  /* 0x0000e600ff047b82 */ /* 0x000e220000000a00 */
[----:B------:R-:W1:Y:S01]  /*0400*/  LDCU UR7, c[0x0][0x390] ;  /* 0x00007200ff0777ac */ /* 0x000e620008000800 */
[----:B------:R-:W2:Y:S01]  /*0410*/  LDCU UR6, c[0x0][0x3a0] ;  /* 0x00007400ff0677ac */ /* 0x000ea20008000800 */
[----:B-1----:R-:W-:Y:S01]  /*0420*/  IMAD R3, R3, UR7, R2 ;  /* 0x0000000703037c24 */ /* 0x002fe2000f8e0202 */
[----:B--2---:R-:W-:-:S03]  /*0430*/  FSETP.GEU.AND P0, PT, R0, UR6, PT ;  /* 0x0000000600007c0b */ /* 0x004fc6000bf0e000 */
[----:B0-----:R-:W-:Y:S01]  /*0440*/  IMAD.WIDE R4, R3, 0x4, R4 ;  /* 0x0000000403047825 */ /* 0x001fe200078e0204 */
[----:B------:R-:W-:-:S05]  /*0450*/  FSEL R3, R0, 999, !P0 ;  /* 0x4479c00000037808 */ /* 0x000fca0004000000 */
[----:B------:R-:W-:Y:S01]  /*0460*/  STG.E desc[UR4][R4.64], R3 ;  /* 0x0000000304007986 */ /* 0x000fe2000c101904 */
[----:B------:R-:W-:Y:S05]  /*0470*/  EXIT ;  /* 0x000000000000794d */ /* 0x000fea0003800000 */
        .weak           $__internal_1_$__cuda_sm20_sqrt_rn_f32_slowpath
        .type           $__internal_1_$__cuda_sm20_sqrt_rn_f32_slowpath,@function
        .size           $__internal_1_$__cuda_sm20_sqrt_rn_f32_slowpath,(.L_x_12 - $__internal_1_$__cuda_sm20_sqrt_rn_f32_slowpath)
$__internal_1_$__cuda_sm20_sqrt_rn_f32_slowpath:
        /* <DEDUP_REMOVED lines=19> */
.L_x_9:
[----:B------:R-:W-:Y:S01]  /*05b0*/  HFMA2 R5, -RZ, RZ, 0, 0 ;  /* 0x00000000ff057431 */ /* 0x000fe200000001ff */
[----:B------:R-:W-:Y:S02]  /*05c0*/  MOV R0, R4 ;  /* 0x0000000400007202 */ /* 0x000fe40000000f00 */
[----:B------:R-:W-:-:S04]  /*05d0*/  MOV R4, R9 ;  /* 0x0000000900047202 */ /* 0x000fc80000000f00 */
[----:B------:R-:W-:Y:S05]  /*05e0*/  RET.REL.NODEC R4 `(compute_distance_matrix_kernel) ;  /* 0xfffffff804847950 */ /* 0x000fea0003c3ffff */
.L_x_10:
        /* <DEDUP_REMOVED lines=9> */
.L_x_12:


//--------------------- .nv.shared.reserved.0     --------------------------
	.section	.nv.shared.reserved.0,"aw",@nobits
	.weak		__nv_reservedSMEM_offset_0_alias
	.size		__nv_reservedSMEM_offset_0_alias, 0, 64
	.other		__nv_reservedSMEM_offset_0_alias,@"STO_CUDA_RESERVED_SHARED STV_DEFAULT"
__nv_reservedSMEM_offset_0_alias:
	.zero		0
	.zero		64


//--------------------- .nv.constant0.compute_distance_matrix_upper_triangle --------------------------
	.section	.nv.constant0.compute_distance_matrix_upper_triangle,"a",@progbits
	.sectionflags	@""
	.align	4
.nv.constant0.compute_distance_matrix_upper_triangle:
	.zero		932


//--------------------- .nv.constant0.compute_distance_matrix_kernel --------------------------
	.section	.nv.constant0.compute_distance_matrix_kernel,"a",@progbits
	.sectionflags	@""
	.align	4
.nv.constant0.compute_distance_matrix_kernel:
	.zero		932


//--------------------- SYMBOLS --------------------------

	.type		.nv.reservedSmem.offset0,@object
	.size		.nv.reservedSmem.offset0,0x4
